//
// Generated by NVIDIA NVVM Compiler
//
// Compiler Build ID: CL-36424714
// Cuda compilation tools, release 13.0, V13.0.88
// Based on NVVM 20.0.0
//

.version 9.0
.target sm_100
.address_size 64

	// .globl	_Z12mandelKernelffffPiiiimi

.visible .entry _Z12mandelKernelffffPiiiimi(
	.param .f32 _Z12mandelKernelffffPiiiimi_param_0,
	.param .f32 _Z12mandelKernelffffPiiiimi_param_1,
	.param .f32 _Z12mandelKernelffffPiiiimi_param_2,
	.param .f32 _Z12mandelKernelffffPiiiimi_param_3,
	.param .u64 .ptr .align 1 _Z12mandelKernelffffPiiiimi_param_4,
	.param .u32 _Z12mandelKernelffffPiiiimi_param_5,
	.param .u32 _Z12mandelKernelffffPiiiimi_param_6,
	.param .u32 _Z12mandelKernelffffPiiiimi_param_7,
	.param .u64 _Z12mandelKernelffffPiiiimi_param_8,
	.param .u32 _Z12mandelKernelffffPiiiimi_param_9
)
{
	.reg .pred 	%p<10>;
	.reg .b32 	%r<40>;
	.reg .b32 	%f<20>;
	.reg .b64 	%rd<8>;

	ld.param.f32 	%f9, [_Z12mandelKernelffffPiiiimi_param_0];
	ld.param.f32 	%f10, [_Z12mandelKernelffffPiiiimi_param_1];
	ld.param.f32 	%f11, [_Z12mandelKernelffffPiiiimi_param_2];
	ld.param.f32 	%f12, [_Z12mandelKernelffffPiiiimi_param_3];
	ld.param.u64 	%rd3, [_Z12mandelKernelffffPiiiimi_param_4];
	ld.param.u32 	%r18, [_Z12mandelKernelffffPiiiimi_param_5];
	ld.param.u32 	%r21, [_Z12mandelKernelffffPiiiimi_param_6];
	ld.param.u32 	%r19, [_Z12mandelKernelffffPiiiimi_param_7];
	ld.param.u64 	%rd2, [_Z12mandelKernelffffPiiiimi_param_8];
	ld.param.u32 	%r20, [_Z12mandelKernelffffPiiiimi_param_9];
	cvta.to.global.u64 	%rd1, %rd3;
	mov.u32 	%r22, %ctaid.y;
	mov.u32 	%r23, %ntid.y;
	mov.u32 	%r24, %tid.y;
	mad.lo.s32 	%r1, %r22, %r23, %r24;
	setp.ge.s32 	%p1, %r1, %r21;
	@%p1 bra 	$L__BB0_12;
	cvt.rn.f32.u32 	%f13, %r1;
	fma.rn.f32 	%f1, %f10, %f13, %f12;
	mov.u32 	%r25, %tid.x;
	mov.u32 	%r26, %ntid.x;
	mov.u32 	%r27, %ctaid.x;
	mad.lo.s32 	%r28, %r27, %r26, %r25;
	mul.lo.s32 	%r37, %r20, %r28;
	setp.lt.s32 	%p2, %r20, 1;
	@%p2 bra 	$L__BB0_12;
	cvt.u32.u64 	%r29, %rd2;
	mul.lo.s32 	%r3, %r1, %r29;
	setp.gt.s32 	%p3, %r19, 0;
	@%p3 bra 	$L__BB0_6;
	neg.s32 	%r39, %r20;
	add.s32 	%r38, %r37, %r3;
$L__BB0_4:
	setp.ge.s32 	%p4, %r37, %r18;
	@%p4 bra 	$L__BB0_12;
	mul.wide.s32 	%rd4, %r38, 4;
	add.s64 	%rd5, %rd1, %rd4;
	mov.b32 	%r30, 0;
	st.global.u32 	[%rd5], %r30;
	add.s32 	%r39, %r39, 1;
	setp.ne.s32 	%p5, %r39, 0;
	add.s32 	%r38, %r38, 1;
	add.s32 	%r37, %r37, 1;
	@%p5 bra 	$L__BB0_4;
	bra.uni 	$L__BB0_12;
$L__BB0_6:
	mov.b32 	%r34, 0;
$L__BB0_7:
	add.s32 	%r7, %r34, %r37;
	setp.ge.s32 	%p6, %r7, %r18;
	@%p6 bra 	$L__BB0_12;
	cvt.rn.f32.s32 	%f14, %r7;
	fma.rn.f32 	%f2, %f9, %f14, %f11;
	mov.b32 	%r35, 0;
	mov.f32 	%f18, %f1;
	mov.f32 	%f19, %f2;
$L__BB0_9:
	mul.f32 	%f5, %f19, %f19;
	mul.f32 	%f6, %f18, %f18;
	add.f32 	%f15, %f5, %f6;
	setp.gt.f32 	%p7, %f15, 0f40800000;
	mov.u32 	%r36, %r35;
	@%p7 bra 	$L__BB0_11;
	sub.f32 	%f16, %f5, %f6;
	add.f32 	%f17, %f19, %f19;
	add.f32 	%f19, %f2, %f16;
	fma.rn.f32 	%f18, %f17, %f18, %f1;
	add.s32 	%r35, %r35, 1;
	setp.ne.s32 	%p8, %r35, %r19;
	mov.u32 	%r36, %r19;
	@%p8 bra 	$L__BB0_9;
$L__BB0_11:
	add.s32 	%r33, %r7, %r3;
	mul.wide.s32 	%rd6, %r33, 4;
	add.s64 	%rd7, %rd1, %rd6;
	st.global.u32 	[%rd7], %r36;
	add.s32 	%r34, %r34, 1;
	setp.eq.s32 	%p9, %r34, %r20;
	@%p9 bra 	$L__BB0_12;
	bra.uni 	$L__BB0_7;
$L__BB0_12:
	ret;

}


// ===== COMPILED SASS (sm_100) =====

	.target	sm_100

	.elftype	@"ET_EXEC"


//--------------------- .note.nv.tkinfo           --------------------------
	.section	.note.nv.tkinfo,"",@"SHT_NOTE"
	.sectionflags	@"SHF_NOTE_NV_TKINFO"
	.tkinfo
        /*0018*/ 	.word	0x00000002
        /*0030*/ 	.string	""
        /*0030*/ 	.string	"ptxas"
        /*0030*/ 	.string	"Cuda compilation tools, release 13.0, V13.0.88"
        /*0030*/ 	.string	"Build cuda_13.0.r13.0/compiler.36424714_0"
        /*0030*/ 	.string	"-arch sm_100 -m 64 "



//--------------------- .note.nv.cuinfo           --------------------------
	.section	.note.nv.cuinfo,"",@"SHT_NOTE"
	.sectionflags	@"SHF_NOTE_NV_CUINFO"
        /*0018*/ 	.short	0x0002
        /*001a*/ 	.short	0x0064
        /*001c*/ 	.short	0x0082
	.zero		2


//--------------------- .nv.info                  --------------------------
	.section	.nv.info,"",@"SHT_CUDA_INFO"
	.align	4


	//----- nvinfo : EIATTR_REGCOUNT
	.align		4
        /*0000*/ 	.byte	0x04, 0x2f
        /*0002*/ 	.short	(.L_1 - .L_0)
	.align		4
.L_0:
        /*0004*/ 	.word	index@(_Z12mandelKernelffffPiiiimi)
        /*0008*/ 	.word	0x00000010


	//----- nvinfo : EIATTR_FRAME_SIZE
	.align		4
.L_1:
        /*000c*/ 	.byte	0x04, 0x11
        /*000e*/ 	.short	(.L_3 - .L_2)
	.align		4
.L_2:
        /*0010*/ 	.word	index@(_Z12mandelKernelffffPiiiimi)
        /*0014*/ 	.word	0x00000000


	//----- nvinfo : EIATTR_MIN_STACK_SIZE
	.align		4
.L_3:
        /*0018*/ 	.byte	0x04, 0x12
        /*001a*/ 	.short	(.L_5 - .L_4)
	.align		4
.L_4:
        /*001c*/ 	.word	index@(_Z12mandelKernelffffPiiiimi)
        /*0020*/ 	.word	0x00000000
.L_5:


//--------------------- .nv.compat                --------------------------
	.section	.nv.compat,"",@"SHT_CUDA_COMPAT_INFO"
	.align	4
        /*0000*/ 	.byte	0x02, 0x09, 0x00, 0x00, 0x02, 0x02, 0x01, 0x00, 0x02, 0x05, 0x05, 0x00, 0x03, 0x07, 0x01, 0x01
        /*0010*/ 	.byte	0x02, 0x03, 0x00, 0x00, 0x02, 0x06, 0x01, 0x00, 0x04, 0x0b, 0x08, 0x00, 0x01, 0x00, 0x00, 0x00
        /*0020*/ 	.byte	0x00, 0x00, 0x00, 0x00


//--------------------- .nv.info._Z12mandelKernelffffPiiiimi --------------------------
	.section	.nv.info._Z12mandelKernelffffPiiiimi,"",@"SHT_CUDA_INFO"
	.sectionflags	@""
	.align	4


	//----- nvinfo : EIATTR_CUDA_API_VERSION
	.align		4
        /*0000*/ 	.byte	0x04, 0x37
        /*0002*/ 	.short	(.L_7 - .L_6)
.L_6:
        /*0004*/ 	.word	0x00000082


	//----- nvinfo : EIATTR_KPARAM_INFO
	.align		4
.L_7:
        /*0008*/ 	.byte	0x04, 0x17
        /*000a*/ 	.short	(.L_9 - .L_8)
.L_8:
        /*000c*/ 	.word	0x00000000
        /*0010*/ 	.short	0x0009
        /*0012*/ 	.short	0x0030
        /*0014*/ 	.byte	0x00, 0xf0, 0x11, 0x00


	//----- nvinfo : EIATTR_KPARAM_INFO
	.align		4
.L_9:
        /*0018*/ 	.byte	0x04, 0x17
        /*001a*/ 	.short	(.L_11 - .L_10)
.L_10:
        /*001c*/ 	.word	0x00000000
        /*0020*/ 	.short	0x0008
        /*0022*/ 	.short	0x0028
        /*0024*/ 	.byte	0x00, 0xf0, 0x21, 0x00


	//----- nvinfo : EIATTR_KPARAM_INFO
	.align		4
.L_11:
        /*0028*/ 	.byte	0x04, 0x17
        /*002a*/ 	.short	(.L_13 - .L_12)
.L_12:
        /*002c*/ 	.word	0x00000000
        /*0030*/ 	.short	0x0007
        /*0032*/ 	.short	0x0020
        /*0034*/ 	.byte	0x00, 0xf0, 0x11, 0x00


	//----- nvinfo : EIATTR_KPARAM_INFO
	.align		4
.L_13:
        /*0038*/ 	.byte	0x04, 0x17
        /*003a*/ 	.short	(.L_15 - .L_14)
.L_14:
        /*003c*/ 	.word	0x00000000
        /*0040*/ 	.short	0x0006
        /*0042*/ 	.short	0x001c
        /*0044*/ 	.byte	0x00, 0xf0, 0x11, 0x00


	//----- nvinfo : EIATTR_KPARAM_INFO
	.align		4
.L_15:
        /*0048*/ 	.byte	0x04, 0x17
        /*004a*/ 	.short	(.L_17 - .L_16)
.L_16:
        /*004c*/ 	.word	0x00000000
        /*0050*/ 	.short	0x0005
        /*0052*/ 	.short	0x0018
        /*0054*/ 	.byte	0x00, 0xf0, 0x11, 0x00


	//----- nvinfo : EIATTR_KPARAM_INFO
	.align		4
.L_17:
        /*0058*/ 	.byte	0x04, 0x17
        /*005a*/ 	.short	(.L_19 - .L_18)
.L_18:
        /*005c*/ 	.word	0x00000000
        /*0060*/ 	.short	0x0004
        /*0062*/ 	.short	0x0010
        /*0064*/ 	.byte	0x00, 0xf5, 0x21, 0x00


	//----- nvinfo : EIATTR_KPARAM_INFO
	.align		4
.L_19:
        /*0068*/ 	.byte	0x04, 0x17
        /*006a*/ 	.short	(.L_21 - .L_20)
.L_20:
        /*006c*/ 	.word	0x00000000
        /*0070*/ 	.short	0x0003
        /*0072*/ 	.short	0x000c
        /*0074*/ 	.byte	0x00, 0xf0, 0x11, 0x00


	//----- nvinfo : EIATTR_KPARAM_INFO
	.align		4
.L_21:
        /*0078*/ 	.byte	0x04, 0x17
        /*007a*/ 	.short	(.L_23 - .L_22)
.L_22:
        /*007c*/ 	.word	0x00000000
        /*0080*/ 	.short	0x0002
        /*0082*/ 	.short	0x0008
        /*0084*/ 	.byte	0x00, 0xf0, 0x11, 0x00


	//----- nvinfo : EIATTR_KPARAM_INFO
	.align		4
.L_23:
        /*0088*/ 	.byte	0x04, 0x17
        /*008a*/ 	.short	(.L_25 - .L_24)
.L_24:
        /*008c*/ 	.word	0x00000000
        /*0090*/ 	.short	0x0001
        /*0092*/ 	.short	0x0004
        /*0094*/ 	.byte	0x00, 0xf0, 0x11, 0x00


	//----- nvinfo : EIATTR_KPARAM_INFO
	.align		4
.L_25:
        /*0098*/ 	.byte	0x04, 0x17
        /*009a*/ 	.short	(.L_27 - .L_26)
.L_26:
        /*009c*/ 	.word	0x00000000
        /*00a0*/ 	.short	0x0000
        /*00a2*/ 	.short	0x0000
        /*00a4*/ 	.byte	0x00, 0xf0, 0x11, 0x00


	//----- nvinfo : EIATTR_SPARSE_MMA_MASK
	.align		4
.L_27:
        /*00a8*/ 	.byte	0x03, 0x50
        /*00aa*/ 	.short	0x0000


	//----- nvinfo : EIATTR_MAXREG_COUNT
	.align		4
        /*00ac*/ 	.byte	0x03, 0x1b
        /*00ae*/ 	.short	0x00ff


	//----- nvinfo : EIATTR_MERCURY_ISA_VERSION
	.align		4
        /*00b0*/ 	.byte	0x03, 0x5f
        /*00b2*/ 	.short	0x0101


	//----- nvinfo : EIATTR_VRC_CTA_INIT_COUNT
	.align		4
        /*00b4*/ 	.byte	0x02, 0x4a
	.zero		1
	.zero		1


	//----- nvinfo : EIATTR_EXIT_INSTR_OFFSETS
	.align		4
        /*00b8*/ 	.byte	0x04, 0x1c
        /*00ba*/ 	.short	(.L_29 - .L_28)


	//   ....[0]....
.L_28:
        /*00bc*/ 	.word	0x00000070


	//   ....[1]....
        /*00c0*/ 	.word	0x00000120


	//   ....[2]....
        /*00c4*/ 	.word	0x000001e0


	//   ....[3]....
        /*00c8*/ 	.word	0x00000260


	//   ....[4]....
        /*00cc*/ 	.word	0x000002a0


	//   ....[5]....
        /*00d0*/ 	.word	0x000004d0


	//   ....[6]....
        /*00d4*/ 	.word	0x00000520


	//----- nvinfo : EIATTR_CRS_STACK_SIZE
	.align		4
.L_29:
        /*00d8*/ 	.byte	0x04, 0x1e
        /*00da*/ 	.short	(.L_31 - .L_30)
.L_30:
        /*00dc*/ 	.word	0x00000000


	//----- nvinfo : EIATTR_CBANK_PARAM_SIZE
	.align		4
.L_31:
        /*00e0*/ 	.byte	0x03, 0x19
        /*00e2*/ 	.short	0x0034


	//----- nvinfo : EIATTR_PARAM_CBANK
	.align		4
        /*00e4*/ 	.byte	0x04, 0x0a
        /*00e6*/ 	.short	(.L_33 - .L_32)
	.align		4
.L_32:
        /*00e8*/ 	.word	index@(.nv.constant0._Z12mandelKernelffffPiiiimi)
        /*00ec*/ 	.short	0x0380
        /*00ee*/ 	.short	0x0034


	//----- nvinfo : EIATTR_SW_WAR
	.align		4
.L_33:
        /*00f0*/ 	.byte	0x04, 0x36
        /*00f2*/ 	.short	(.L_35 - .L_34)
.L_34:
        /*00f4*/ 	.word	0x00000008
.L_35:


//--------------------- .nv.callgraph             --------------------------
	.section	.nv.callgraph,"",@"SHT_CUDA_CALLGRAPH"
	.align	4
	.sectionentsize	8
	.align		4
        /*0000*/ 	.word	0x00000000
	.align		4
        /*0004*/ 	.word	0xffffffff
	.align		4
        /*0008*/ 	.word	0x00000000
	.align		4
        /*000c*/ 	.word	0xfffffffe
	.align		4
        /*0010*/ 	.word	0x00000000
	.align		4
        /*0014*/ 	.word	0xfffffffd
	.align		4
        /*0018*/ 	.word	0x00000000
	.align		4
        /*001c*/ 	.word	0xfffffffc


//--------------------- .text._Z12mandelKernelffffPiiiimi --------------------------
	.section	.text._Z12mandelKernelffffPiiiimi,"ax",@progbits
	.align	128
        .global         _Z12mandelKernelffffPiiiimi
        .type           _Z12mandelKernelffffPiiiimi,@function
        .size           _Z12mandelKernelffffPiiiimi,(.L_x_7 - _Z12mandelKernelffffPiiiimi)
        .other          _Z12mandelKernelffffPiiiimi,@"STO_CUDA_ENTRY STV_DEFAULT"
_Z12mandelKernelffffPiiiimi:
.text._Z12mandelKernelffffPiiiimi:
[----:B------:R-:W-:Y:S01]  /*0000*/  LDC R1, c[0x0][0x37c] ;  /* 0x0000df00ff017b82 */ /* 0x000fe20000000800 */
[----:B------:R-:W0:Y:S07]  /*0010*/  S2R R3, SR_TID.Y ;  /* 0x0000000000037919 */ /* 0x000e2e0000002200 */
[----:B------:R-:W0:Y:S01]  /*0020*/  S2UR UR4, SR_CTAID.Y ;  /* 0x00000000000479c3 */ /* 0x000e220000002600 */
[----:B------:R-:W1:Y:S07]  /*0030*/  LDCU UR5, c[0x0][0x39c] ;  /* 0x00007380ff0577ac */ /* 0x000e6e0008000800 */
[----:B------:R-:W0:Y:S02]  /*0040*/  LDC R0, c[0x0][0x364] ;  /* 0x0000d900ff007b82 */ /* 0x000e240000000800 */
[----:B0-----:R-:W-:-:S05]  /*0050*/  IMAD R0, R0, UR4, R3 ;  /* 0x0000000400007c24 */ /* 0x001fca000f8e0203 */
[----:B-1----:R-:W-:-:S13]  /*0060*/  ISETP.GE.AND P0, PT, R0, UR5, PT ;  /* 0x0000000500007c0c */ /* 0x002fda000bf06270 */
[----:B------:R-:W-:Y:S05]  /*0070*/  @P0 EXIT ;  /* 0x000000000000094d */ /* 0x000fea0003800000 */
[----:B------:R-:W0:Y:S01]  /*0080*/  LDC R8, c[0x0][0x3b0] ;  /* 0x0000ec00ff087b82 */ /* 0x000e220000000800 */
[----:B------:R-:W1:Y:S01]  /*0090*/  S2R R3, SR_TID.X ;  /* 0x0000000000037919 */ /* 0x000e620000002100 */
[----:B------:R-:W1:Y:S01]  /*00a0*/  LDCU UR4, c[0x0][0x360] ;  /* 0x00006c00ff0477ac */ /* 0x000e620008000800 */
[----:B------:R-:W-:Y:S01]  /*00b0*/  I2FP.F32.U32 R2, R0 ;  /* 0x0000000000027245 */ /* 0x000fe20000201000 */
[----:B------:R-:W1:Y:S01]  /*00c0*/  S2R R4, SR_CTAID.X ;  /* 0x0000000000047919 */ /* 0x000e620000002500 */
[----:B------:R-:W2:Y:S03]  /*00d0*/  LDCU UR5, c[0x0][0x384] ;  /* 0x00007080ff0577ac */ /* 0x000ea60008000800 */
[----:B------:R-:W2:Y:S01]  /*00e0*/  LDC R5, c[0x0][0x38c] ;  /* 0x0000e300ff057b82 */ /* 0x000ea20000000800 */
[----:B0-----:R-:W-:Y:S01]  /*00f0*/  ISETP.GE.AND P0, PT, R8, 0x1, PT ;  /* 0x000000010800780c */ /* 0x001fe20003f06270 */
[----:B--2---:R-:W-:Y:S01]  /*0100*/  FFMA R2, R2, UR5, R5 ;  /* 0x0000000502027c23 */ /* 0x004fe20008000005 */
[----:B-1----:R-:W-:-:S11]  /*0110*/  IMAD R3, R4, UR4, R3 ;  /* 0x0000000404037c24 */ /* 0x002fd6000f8e0203 */
[----:B------:R-:W-:Y:S05]  /*0120*/  @!P0 EXIT ;  /* 0x000000000000894d */ /* 0x000fea0003800000 */
[----:B------:R-:W0:Y:S01]  /*0130*/  LDCU UR6, c[0x0][0x3a0] ;  /* 0x00007400ff0677ac */ /* 0x000e220008000800 */
[----:B------:R-:W-:Y:S01]  /*0140*/  IMAD R3, R3, R8, RZ ;  /* 0x0000000803037224 */ /* 0x000fe200078e02ff */
[----:B------:R-:W1:Y:S01]  /*0150*/  LDCU.64 UR4, c[0x0][0x358] ;  /* 0x00006b00ff0477ac */ /* 0x000e620008000a00 */
[----:B0-----:R-:W-:-:S09]  /*0160*/  UISETP.GT.AND UP0, UPT, UR6, URZ, UPT ;  /* 0x000000ff0600728c */ /* 0x001fd2000bf04270 */
[----:B-1----:R-:W-:Y:S05]  /*0170*/  BRA.U UP0, `(.L_x_0) ;  /* 0x00000001003c7547 */ /* 0x002fea000b800000 */
[----:B------:R-:W0:Y:S01]  /*0180*/  LDC.64 R6, c[0x0][0x390] ;  /* 0x0000e400ff067b82 */ /* 0x000e220000000a00 */
[----:B------:R-:W1:Y:S01]  /*0190*/  LDCU UR6, c[0x0][0x3a8] ;  /* 0x00007500ff0677ac */ /* 0x000e620008000800 */
[----:B------:R-:W-:Y:S01]  /*01a0*/  IADD3 R2, PT, PT, -R8, RZ, RZ ;  /* 0x000000ff08027210 */ /* 0x000fe20007ffe1ff */
[----:B------:R-:W2:Y:S01]  /*01b0*/  LDCU UR7, c[0x0][0x398] ;  /* 0x00007300ff0777ac */ /* 0x000ea20008000800 */
[----:B-1----:R-:W-:-:S07]  /*01c0*/  IMAD R9, R0, UR6, R3 ;  /* 0x0000000600097c24 */ /* 0x002fce000f8e0203 */
.L_x_1:
[----:B--2---:R-:W-:-:S13]  /*01d0*/  ISETP.GE.AND P0, PT, R3, UR7, PT ;  /* 0x0000000703007c0c */ /* 0x004fda000bf06270 */
[----:B------:R-:W-:Y:S05]  /*01e0*/  @P0 EXIT ;  /* 0x000000000000094d */ /* 0x000fea0003800000 */
[C---:B0-----:R-:W-:Y:S01]  /*01f0*/  IMAD.WIDE R4, R9.reuse, 0x4, R6 ;  /* 0x0000000409047825 */ /* 0x041fe200078e0206 */
[----:B------:R-:W-:Y:S02]  /*0200*/  IADD3 R2, PT, PT, R2, 0x1, RZ ;  /* 0x0000000102027810 */ /* 0x000fe40007ffe0ff */
[----:B------:R-:W-:Y:S01]  /*0210*/  IADD3 R9, PT, PT, R9, 0x1, RZ ;  /* 0x0000000109097810 */ /* 0x000fe20007ffe0ff */
[----:B------:R-:W-:Y:S01]  /*0220*/  VIADD R3, R3, 0x1 ;  /* 0x0000000103037836 */ /* 0x000fe20000000000 */
[----:B------:R1:W-:Y:S01]  /*0230*/  STG.E desc[UR4][R4.64], RZ ;  /* 0x000000ff04007986 */ /* 0x0003e2000c101904 */
[----:B------:R-:W-:-:S13]  /*0240*/  ISETP.NE.AND P0, PT, R2, RZ, PT ;  /* 0x000000ff0200720c */ /* 0x000fda0003f05270 */
[----:B-1----:R-:W-:Y:S05]  /*0250*/  @P0 BRA `(.L_x_1) ;  /* 0xfffffffc00dc0947 */ /* 0x002fea000383ffff */
[----:B------:R-:W-:Y:S05]  /*0260*/  EXIT ;  /* 0x000000000000794d */ /* 0x000fea0003800000 */
.L_x_0:
[----:B------:R-:W0:Y:S01]  /*0270*/  LDCU UR6, c[0x0][0x398] ;  /* 0x00007300ff0677ac */ /* 0x000e220008000800 */
[----:B------:R-:W1:Y:S01]  /*0280*/  LDCU UR7, c[0x0][0x3a0] ;  /* 0x00007400ff0777ac */ /* 0x000e620008000800 */
[----:B0-----:R-:W-:-:S13]  /*0290*/  ISETP.GE.AND P0, PT, R3, UR6, PT ;  /* 0x0000000603007c0c */ /* 0x001fda000bf06270 */
[----:B-1----:R-:W-:Y:S05]  /*02a0*/  @P0 EXIT ;  /* 0x000000000000094d */ /* 0x002fea0003800000 */
[----:B------:R-:W-:Y:S02]  /*02b0*/  HFMA2 R6, -RZ, RZ, 0, 0 ;  /* 0x00000000ff067431 */ /* 0x000fe400000001ff */
[----:B------:R-:W-:-:S07]  /*02c0*/  IMAD.MOV.U32 R7, RZ, RZ, R3 ;  /* 0x000000ffff077224 */ /* 0x000fce00078e0003 */
.L_x_5:
[----:B------:R-:W0:Y:S01]  /*02d0*/  LDC R5, c[0x0][0x388] ;  /* 0x0000e200ff057b82 */ /* 0x000e220000000800 */
[----:B------:R-:W0:Y:S01]  /*02e0*/  LDCU UR6, c[0x0][0x380] ;  /* 0x00007000ff0677ac */ /* 0x000e220008000800 */
[----:B------:R-:W-:Y:S01]  /*02f0*/  I2FP.F32.S32 R4, R7 ;  /* 0x0000000700047245 */ /* 0x000fe20000201400 */
[----:B------:R-:W-:Y:S05]  /*0300*/  BSSY.RECONVERGENT B0, `(.L_x_2) ;  /* 0x0000014000007945 */ /* 0x000fea0003800200 */
[----:B-1----:R-:W1:Y:S01]  /*0310*/  LDC R12, c[0x0][0x3a0] ;  /* 0x0000e800ff0c7b82 */ /* 0x002e620000000800 */
[----:B0-----:R-:W-:Y:S01]  /*0320*/  FFMA R11, R4, UR6, R5 ;  /* 0x00000006040b7c23 */ /* 0x001fe20008000005 */
[----:B------:R-:W-:-:S02]  /*0330*/  MOV R4, RZ ;  /* 0x000000ff00047202 */ /* 0x000fc40000000f00 */
[----:B------:R-:W-:Y:S01]  /*0340*/  MOV R5, R2 ;  /* 0x0000000200057202 */ /* 0x000fe20000000f00 */
[----:B------:R-:W-:-:S07]  /*0350*/  IMAD.MOV.U32 R8, RZ, RZ, R11 ;  /* 0x000000ffff087224 */ /* 0x000fce00078e000b */
.L_x_4:
[----:B------:R-:W-:Y:S01]  /*0360*/  FMUL R10, R8, R8 ;  /* 0x00000008080a7220 */ /* 0x000fe20000400000 */
[----:B------:R-:W-:-:S04]  /*0370*/  FMUL R13, R5, R5 ;  /* 0x00000005050d7220 */ /* 0x000fc80000400000 */
[----:B------:R-:W-:-:S05]  /*0380*/  FADD R9, R10, R13 ;  /* 0x0000000d0a097221 */ /* 0x000fca0000000000 */
[----:B------:R-:W-:Y:S02]  /*0390*/  FSETP.GT.AND P0, PT, R9, 4, PT ;  /* 0x408000000900780b */ /* 0x000fe40003f04000 */
[----:B------:R-:W-:-:S11]  /*03a0*/  MOV R9, R4 ;  /* 0x0000000400097202 */ /* 0x000fd60000000f00 */
[----:B------:R-:W-:Y:S05]  /*03b0*/  @P0 BRA `(.L_x_3) ;  /* 0x0000000000200947 */ /* 0x000fea0003800000 */
[----:B------:R-:W-:Y:S01]  /*03c0*/  IADD3 R4, PT, PT, R4, 0x1, RZ ;  /* 0x0000000104047810 */ /* 0x000fe20007ffe0ff */
[----:B------:R-:W-:Y:S01]  /*03d0*/  FADD R9, R8, R8 ;  /* 0x0000000808097221 */ /* 0x000fe20000000000 */
[----:B------:R-:W-:Y:S02]  /*03e0*/  FADD R8, R10, -R13 ;  /* 0x8000000d0a087221 */ /* 0x000fe40000000000 */
[----:B------:R-:W-:Y:S01]  /*03f0*/  ISETP.NE.AND P0, PT, R4, UR7, PT ;  /* 0x0000000704007c0c */ /* 0x000fe2000bf05270 */
[----:B------:R-:W-:Y:S01]  /*0400*/  FFMA R5, R9, R5, R2 ;  /* 0x0000000509057223 */ /* 0x000fe20000000002 */
[----:B------:R-:W-:-:S11]  /*0410*/  FADD R8, R11, R8 ;  /* 0x000000080b087221 */ /* 0x000fd60000000000 */
[----:B------:R-:W-:Y:S05]  /*0420*/  @P0 BRA `(.L_x_4) ;  /* 0xfffffffc00cc0947 */ /* 0x000fea000383ffff */
[----:B-1----:R-:W-:-:S07]  /*0430*/  IMAD.MOV.U32 R9, RZ, RZ, R12 ;  /* 0x000000ffff097224 */ /* 0x002fce00078e000c */
.L_x_3:
[----:B------:R-:W-:Y:S05]  /*0440*/  BSYNC.RECONVERGENT B0 ;  /* 0x0000000000007941 */ /* 0x000fea0003800200 */
.L_x_2:
[----:B------:R-:W0:Y:S01]  /*0450*/  LDCU UR6, c[0x0][0x3a8] ;  /* 0x00007500ff0677ac */ /* 0x000e220008000800 */
[----:B------:R-:W2:Y:S01]  /*0460*/  LDC.64 R4, c[0x0][0x390] ;  /* 0x0000e400ff047b82 */ /* 0x000ea20000000a00 */
[----:B------:R-:W-:Y:S01]  /*0470*/  IADD3 R6, PT, PT, R6, 0x1, RZ ;  /* 0x0000000106067810 */ /* 0x000fe20007ffe0ff */
[----:B0-----:R-:W-:Y:S01]  /*0480*/  IMAD R7, R0, UR6, R7 ;  /* 0x0000000600077c24 */ /* 0x001fe2000f8e0207 */
[----:B------:R-:W0:Y:S03]  /*0490*/  LDCU UR6, c[0x0][0x3b0] ;  /* 0x00007600ff0677ac */ /* 0x000e260008000800 */
[----:B--2---:R-:W-:-:S05]  /*04a0*/  IMAD.WIDE R4, R7, 0x4, R4 ;  /* 0x0000000407047825 */ /* 0x004fca00078e0204 */
[----:B------:R2:W-:Y:S01]  /*04b0*/  STG.E desc[UR4][R4.64], R9 ;  /* 0x0000000904007986 */ /* 0x0005e2000c101904 */
[----:B0-----:R-:W-:-:S13]  /*04c0*/  ISETP.NE.AND P0, PT, R6, UR6, PT ;  /* 0x0000000606007c0c */ /* 0x001fda000bf05270 */
[----:B--2---:R-:W-:Y:S05]  /*04d0*/  @!P0 EXIT ;  /* 0x000000000000894d */ /* 0x004fea0003800000 */
[----:B------:R-:W0:Y:S01]  /*04e0*/  LDCU UR6, c[0x0][0x398] ;  /* 0x00007300ff0677ac */ /* 0x000e220008000800 */
[----:B------:R-:W-:-:S04]  /*04f0*/  IADD3 R7, PT, PT, R3, R6, RZ ;  /* 0x0000000603077210 */ /* 0x000fc80007ffe0ff */
[----:B0-----:R-:W-:-:S13]  /*0500*/  ISETP.GE.AND P0, PT, R7, UR6, PT ;  /* 0x0000000607007c0c */ /* 0x001fda000bf06270 */
[----:B------:R-:W-:Y:S05]  /*0510*/  @!P0 BRA `(.L_x_5) ;  /* 0xfffffffc006c8947 */ /* 0x000fea000383ffff */
[----:B------:R-:W-:Y:S05]  /*0520*/  EXIT ;  /* 0x000000000000794d */ /* 0x000fea0003800000 */
.L_x_6:
[----:B------:R-:W-:-:S00]  /*0530*/  BRA `(.L_x_6) ;  /* 0xfffffffc00fc7947 */ /* 0x000fc0000383ffff */
[----:B------:R-:W-:-:S00]  /*0540*/  NOP ;  /* 0x0000000000007918 */ /* 0x000fc00000000000 */
        /* <DEDUP_REMOVED lines=11> */
.L_x_7:


//--------------------- .nv.shared.reserved.0     --------------------------
	.section	.nv.shared.reserved.0,"aw",@nobits
	.weak		__nv_reservedSMEM_offset_0_alias
	.size		__nv_reservedSMEM_offset_0_alias, 0, 64
	.other		__nv_reservedSMEM_offset_0_alias,@"STO_CUDA_RESERVED_SHARED STV_DEFAULT"
__nv_reservedSMEM_offset_0_alias:
	.zero		0
	.zero		64


//--------------------- .nv.constant0._Z12mandelKernelffffPiiiimi --------------------------
	.section	.nv.constant0._Z12mandelKernelffffPiiiimi,"a",@progbits
	.sectionflags	@""
	.align	4
.nv.constant0._Z12mandelKernelffffPiiiimi:
	.zero		948


//--------------------- SYMBOLS --------------------------

	.type		.nv.reservedSmem.offset0,@object
	.size		.nv.reservedSmem.offset0,0x4
